//
// Generated by NVIDIA NVVM Compiler
//
// Compiler Build ID: CL-36424714
// Cuda compilation tools, release 13.0, V13.0.88
// Based on NVVM 20.0.0
//

.version 9.0
.target sm_100
.address_size 64

	// .globl	_Z16kernel_invertDVFPfS_S_yyyiiii

.visible .entry _Z16kernel_invertDVFPfS_S_yyyiiii(
	.param .u64 .ptr .align 1 _Z16kernel_invertDVFPfS_S_yyyiiii_param_0,
	.param .u64 .ptr .align 1 _Z16kernel_invertDVFPfS_S_yyyiiii_param_1,
	.param .u64 .ptr .align 1 _Z16kernel_invertDVFPfS_S_yyyiiii_param_2,
	.param .u64 _Z16kernel_invertDVFPfS_S_yyyiiii_param_3,
	.param .u64 _Z16kernel_invertDVFPfS_S_yyyiiii_param_4,
	.param .u64 _Z16kernel_invertDVFPfS_S_yyyiiii_param_5,
	.param .u32 _Z16kernel_invertDVFPfS_S_yyyiiii_param_6,
	.param .u32 _Z16kernel_invertDVFPfS_S_yyyiiii_param_7,
	.param .u32 _Z16kernel_invertDVFPfS_S_yyyiiii_param_8,
	.param .u32 _Z16kernel_invertDVFPfS_S_yyyiiii_param_9
)
{
	.reg .pred 	%p<11>;
	.reg .b32 	%r<32>;
	.reg .b32 	%f<142>;
	.reg .b64 	%rd<14>;

	ld.param.u64 	%rd1, [_Z16kernel_invertDVFPfS_S_yyyiiii_param_0];
	ld.param.u64 	%rd2, [_Z16kernel_invertDVFPfS_S_yyyiiii_param_1];
	ld.param.u64 	%rd3, [_Z16kernel_invertDVFPfS_S_yyyiiii_param_2];
	ld.param.u64 	%rd4, [_Z16kernel_invertDVFPfS_S_yyyiiii_param_3];
	ld.param.u64 	%rd5, [_Z16kernel_invertDVFPfS_S_yyyiiii_param_4];
	ld.param.u64 	%rd6, [_Z16kernel_invertDVFPfS_S_yyyiiii_param_5];
	ld.param.u32 	%r12, [_Z16kernel_invertDVFPfS_S_yyyiiii_param_6];
	ld.param.u32 	%r15, [_Z16kernel_invertDVFPfS_S_yyyiiii_param_7];
	ld.param.u32 	%r16, [_Z16kernel_invertDVFPfS_S_yyyiiii_param_8];
	ld.param.u32 	%r14, [_Z16kernel_invertDVFPfS_S_yyyiiii_param_9];
	mov.u32 	%r17, %ctaid.x;
	shl.b32 	%r18, %r17, 4;
	mov.u32 	%r19, %tid.x;
	add.s32 	%r1, %r18, %r19;
	mov.u32 	%r20, %ctaid.y;
	shl.b32 	%r21, %r20, 4;
	mov.u32 	%r22, %tid.y;
	add.s32 	%r23, %r21, %r22;
	mov.u32 	%r24, %ctaid.z;
	shl.b32 	%r25, %r24, 2;
	mov.u32 	%r26, %tid.z;
	add.s32 	%r3, %r25, %r26;
	setp.ge.s32 	%p1, %r1, %r12;
	setp.ge.s32 	%p2, %r23, %r15;
	or.pred  	%p3, %p1, %p2;
	setp.ge.s32 	%p4, %r3, %r16;
	or.pred  	%p5, %p3, %p4;
	@%p5 bra 	$L__BB0_9;
	mad.lo.s32 	%r27, %r15, %r3, %r23;
	mul.lo.s32 	%r4, %r27, %r12;
	setp.lt.s32 	%p6, %r14, 1;
	mov.f32 	%f139, 0f00000000;
	mov.f32 	%f140, %f139;
	mov.f32 	%f141, %f139;
	@%p6 bra 	$L__BB0_8;
	cvt.rn.f32.s32 	%f1, %r1;
	cvt.rn.f32.u32 	%f2, %r23;
	cvt.rn.f32.u32 	%f3, %r3;
	and.b32  	%r5, %r14, 3;
	setp.lt.u32 	%p7, %r14, 4;
	mov.f32 	%f141, 0f00000000;
	mov.f32 	%f140, %f141;
	mov.f32 	%f139, %f141;
	@%p7 bra 	$L__BB0_5;
	and.b32  	%r28, %r14, 2147483644;
	neg.s32 	%r30, %r28;
	mov.f32 	%f141, 0f00000000;
$L__BB0_4:
	add.f32 	%f29, %f139, %f1;
	add.f32 	%f30, %f29, 0f3F000000;
	add.f32 	%f31, %f140, %f2;
	add.f32 	%f32, %f31, 0f3F000000;
	add.f32 	%f33, %f141, %f3;
	add.f32 	%f34, %f33, 0f3F000000;
	tex.3d.v4.f32.f32 	{%f35, %f36, %f37, %f38}, [%rd4, {%f30, %f32, %f34, %f34}];
	sub.f32 	%f39, %f1, %f35;
	add.f32 	%f40, %f39, 0f3F000000;
	tex.3d.v4.f32.f32 	{%f41, %f42, %f43, %f44}, [%rd5, {%f40, %f32, %f34, %f34}];
	sub.f32 	%f45, %f2, %f41;
	add.f32 	%f46, %f45, 0f3F000000;
	tex.3d.v4.f32.f32 	{%f47, %f48, %f49, %f50}, [%rd6, {%f40, %f46, %f34, %f34}];
	sub.f32 	%f51, %f3, %f47;
	add.f32 	%f52, %f51, 0f3F000000;
	tex.3d.v4.f32.f32 	{%f53, %f54, %f55, %f56}, [%rd4, {%f40, %f46, %f52, %f52}];
	sub.f32 	%f57, %f1, %f53;
	add.f32 	%f58, %f57, 0f3F000000;
	tex.3d.v4.f32.f32 	{%f59, %f60, %f61, %f62}, [%rd5, {%f58, %f46, %f52, %f52}];
	sub.f32 	%f63, %f2, %f59;
	add.f32 	%f64, %f63, 0f3F000000;
	tex.3d.v4.f32.f32 	{%f65, %f66, %f67, %f68}, [%rd6, {%f58, %f64, %f52, %f52}];
	sub.f32 	%f69, %f3, %f65;
	add.f32 	%f70, %f69, 0f3F000000;
	tex.3d.v4.f32.f32 	{%f71, %f72, %f73, %f74}, [%rd4, {%f58, %f64, %f70, %f70}];
	sub.f32 	%f75, %f1, %f71;
	add.f32 	%f76, %f75, 0f3F000000;
	tex.3d.v4.f32.f32 	{%f77, %f78, %f79, %f80}, [%rd5, {%f76, %f64, %f70, %f70}];
	sub.f32 	%f81, %f2, %f77;
	add.f32 	%f82, %f81, 0f3F000000;
	tex.3d.v4.f32.f32 	{%f83, %f84, %f85, %f86}, [%rd6, {%f76, %f82, %f70, %f70}];
	sub.f32 	%f87, %f3, %f83;
	add.f32 	%f88, %f87, 0f3F000000;
	tex.3d.v4.f32.f32 	{%f89, %f90, %f91, %f92}, [%rd4, {%f76, %f82, %f88, %f88}];
	neg.f32 	%f139, %f89;
	sub.f32 	%f93, %f1, %f89;
	add.f32 	%f94, %f93, 0f3F000000;
	tex.3d.v4.f32.f32 	{%f95, %f96, %f97, %f98}, [%rd5, {%f94, %f82, %f88, %f88}];
	neg.f32 	%f140, %f95;
	sub.f32 	%f99, %f2, %f95;
	add.f32 	%f100, %f99, 0f3F000000;
	tex.3d.v4.f32.f32 	{%f101, %f102, %f103, %f104}, [%rd6, {%f94, %f100, %f88, %f88}];
	neg.f32 	%f141, %f101;
	add.s32 	%r30, %r30, 4;
	setp.ne.s32 	%p8, %r30, 0;
	@%p8 bra 	$L__BB0_4;
$L__BB0_5:
	setp.eq.s32 	%p9, %r5, 0;
	@%p9 bra 	$L__BB0_8;
	neg.s32 	%r31, %r5;
$L__BB0_7:
	.pragma "nounroll";
	add.f32 	%f105, %f139, %f1;
	add.f32 	%f106, %f105, 0f3F000000;
	add.f32 	%f107, %f140, %f2;
	add.f32 	%f108, %f107, 0f3F000000;
	add.f32 	%f109, %f141, %f3;
	add.f32 	%f110, %f109, 0f3F000000;
	tex.3d.v4.f32.f32 	{%f111, %f112, %f113, %f114}, [%rd4, {%f106, %f108, %f110, %f110}];
	neg.f32 	%f139, %f111;
	sub.f32 	%f115, %f1, %f111;
	add.f32 	%f116, %f115, 0f3F000000;
	tex.3d.v4.f32.f32 	{%f117, %f118, %f119, %f120}, [%rd5, {%f116, %f108, %f110, %f110}];
	neg.f32 	%f140, %f117;
	sub.f32 	%f121, %f2, %f117;
	add.f32 	%f122, %f121, 0f3F000000;
	tex.3d.v4.f32.f32 	{%f123, %f124, %f125, %f126}, [%rd6, {%f116, %f122, %f110, %f110}];
	neg.f32 	%f141, %f123;
	add.s32 	%r31, %r31, 1;
	setp.ne.s32 	%p10, %r31, 0;
	@%p10 bra 	$L__BB0_7;
$L__BB0_8:
	add.s32 	%r29, %r4, %r1;
	cvta.to.global.u64 	%rd7, %rd1;
	mul.wide.s32 	%rd8, %r29, 4;
	add.s64 	%rd9, %rd7, %rd8;
	st.global.f32 	[%rd9], %f139;
	cvta.to.global.u64 	%rd10, %rd2;
	add.s64 	%rd11, %rd10, %rd8;
	st.global.f32 	[%rd11], %f140;
	cvta.to.global.u64 	%rd12, %rd3;
	add.s64 	%rd13, %rd12, %rd8;
	st.global.f32 	[%rd13], %f141;
$L__BB0_9:
	ret;

}


// ===== COMPILED SASS (sm_100) =====

	.target	sm_100

	.elftype	@"ET_EXEC"


//--------------------- .note.nv.tkinfo           --------------------------
	.section	.note.nv.tkinfo,"",@"SHT_NOTE"
	.sectionflags	@"SHF_NOTE_NV_TKINFO"
	.tkinfo
        /*0018*/ 	.word	0x00000002
        /*0030*/ 	.string	""
        /*0030*/ 	.string	"ptxas"
        /*0030*/ 	.string	"Cuda compilation tools, release 13.0, V13.0.88"
        /*0030*/ 	.string	"Build cuda_13.0.r13.0/compiler.36424714_0"
        /*0030*/ 	.string	"-arch sm_100 -m 64 "



//--------------------- .note.nv.cuinfo           --------------------------
	.section	.note.nv.cuinfo,"",@"SHT_NOTE"
	.sectionflags	@"SHF_NOTE_NV_CUINFO"
        /*0018*/ 	.short	0x0002
        /*001a*/ 	.short	0x0064
        /*001c*/ 	.short	0x0082
	.zero		2


//--------------------- .nv.info                  --------------------------
	.section	.nv.info,"",@"SHT_CUDA_INFO"
	.align	4


	//----- nvinfo : EIATTR_REGCOUNT
	.align		4
        /*0000*/ 	.byte	0x04, 0x2f
        /*0002*/ 	.short	(.L_1 - .L_0)
	.align		4
.L_0:
        /*0004*/ 	.word	index@(_Z16kernel_invertDVFPfS_S_yyyiiii)
        /*0008*/ 	.word	0x00000015


	//----- nvinfo : EIATTR_FRAME_SIZE
	.align		4
.L_1:
        /*000c*/ 	.byte	0x04, 0x11
        /*000e*/ 	.short	(.L_3 - .L_2)
	.align		4
.L_2:
        /*0010*/ 	.word	index@(_Z16kernel_invertDVFPfS_S_yyyiiii)
        /*0014*/ 	.word	0x00000000


	//----- nvinfo : EIATTR_MIN_STACK_SIZE
	.align		4
.L_3:
        /*0018*/ 	.byte	0x04, 0x12
        /*001a*/ 	.short	(.L_5 - .L_4)
	.align		4
.L_4:
        /*001c*/ 	.word	index@(_Z16kernel_invertDVFPfS_S_yyyiiii)
        /*0020*/ 	.word	0x00000000
.L_5:


//--------------------- .nv.compat                --------------------------
	.section	.nv.compat,"",@"SHT_CUDA_COMPAT_INFO"
	.align	4
        /*0000*/ 	.byte	0x02, 0x09, 0x00, 0x00, 0x02, 0x02, 0x02, 0x00, 0x02, 0x05, 0x05, 0x00, 0x03, 0x07, 0x01, 0x01
        /*0010*/ 	.byte	0x02, 0x03, 0x00, 0x00, 0x02, 0x06, 0x01, 0x00, 0x04, 0x0b, 0x08, 0x00, 0x09, 0x00, 0x00, 0x00
        /*0020*/ 	.byte	0x00, 0x00, 0x00, 0x00


//--------------------- .nv.info._Z16kernel_invertDVFPfS_S_yyyiiii --------------------------
	.section	.nv.info._Z16kernel_invertDVFPfS_S_yyyiiii,"",@"SHT_CUDA_INFO"
	.sectionflags	@""
	.align	4


	//----- nvinfo : EIATTR_CUDA_API_VERSION
	.align		4
        /*0000*/ 	.byte	0x04, 0x37
        /*0002*/ 	.short	(.L_7 - .L_6)
.L_6:
        /*0004*/ 	.word	0x00000082


	//----- nvinfo : EIATTR_KPARAM_INFO
	.align		4
.L_7:
        /*0008*/ 	.byte	0x04, 0x17
        /*000a*/ 	.short	(.L_9 - .L_8)
.L_8:
        /*000c*/ 	.word	0x00000000
        /*0010*/ 	.short	0x0009
        /*0012*/ 	.short	0x003c
        /*0014*/ 	.byte	0x00, 0xf0, 0x11, 0x00


	//----- nvinfo : EIATTR_KPARAM_INFO
	.align		4
.L_9:
        /*0018*/ 	.byte	0x04, 0x17
        /*001a*/ 	.short	(.L_11 - .L_10)
.L_10:
        /*001c*/ 	.word	0x00000000
        /*0020*/ 	.short	0x0008
        /*0022*/ 	.short	0x0038
        /*0024*/ 	.byte	0x00, 0xf0, 0x11, 0x00


	//----- nvinfo : EIATTR_KPARAM_INFO
	.align		4
.L_11:
        /*0028*/ 	.byte	0x04, 0x17
        /*002a*/ 	.short	(.L_13 - .L_12)
.L_12:
        /*002c*/ 	.word	0x00000000
        /*0030*/ 	.short	0x0007
        /*0032*/ 	.short	0x0034
        /*0034*/ 	.byte	0x00, 0xf0, 0x11, 0x00


	//----- nvinfo : EIATTR_KPARAM_INFO
	.align		4
.L_13:
        /*0038*/ 	.byte	0x04, 0x17
        /*003a*/ 	.short	(.L_15 - .L_14)
.L_14:
        /*003c*/ 	.word	0x00000000
        /*0040*/ 	.short	0x0006
        /*0042*/ 	.short	0x0030
        /*0044*/ 	.byte	0x00, 0xf0, 0x11, 0x00


	//----- nvinfo : EIATTR_KPARAM_INFO
	.align		4
.L_15:
        /*0048*/ 	.byte	0x04, 0x17
        /*004a*/ 	.short	(.L_17 - .L_16)
.L_16:
        /*004c*/ 	.word	0x00000000
        /*0050*/ 	.short	0x0005
        /*0052*/ 	.short	0x0028
        /*0054*/ 	.byte	0x00, 0xf0, 0x21, 0x00


	//----- nvinfo : EIATTR_KPARAM_INFO
	.align		4
.L_17:
        /*0058*/ 	.byte	0x04, 0x17
        /*005a*/ 	.short	(.L_19 - .L_18)
.L_18:
        /*005c*/ 	.word	0x00000000
        /*0060*/ 	.short	0x0004
        /*0062*/ 	.short	0x0020
        /*0064*/ 	.byte	0x00, 0xf0, 0x21, 0x00


	//----- nvinfo : EIATTR_KPARAM_INFO
	.align		4
.L_19:
        /*0068*/ 	.byte	0x04, 0x17
        /*006a*/ 	.short	(.L_21 - .L_20)
.L_20:
        /*006c*/ 	.word	0x00000000
        /*0070*/ 	.short	0x0003
        /*0072*/ 	.short	0x0018
        /*0074*/ 	.byte	0x00, 0xf0, 0x21, 0x00


	//----- nvinfo : EIATTR_KPARAM_INFO
	.align		4
.L_21:
        /*0078*/ 	.byte	0x04, 0x17
        /*007a*/ 	.short	(.L_23 - .L_22)
.L_22:
        /*007c*/ 	.word	0x00000000
        /*0080*/ 	.short	0x0002
        /*0082*/ 	.short	0x0010
        /*0084*/ 	.byte	0x00, 0xf5, 0x21, 0x00


	//----- nvinfo : EIATTR_KPARAM_INFO
	.align		4
.L_23:
        /*0088*/ 	.byte	0x04, 0x17
        /*008a*/ 	.short	(.L_25 - .L_24)
.L_24:
        /*008c*/ 	.word	0x00000000
        /*0090*/ 	.short	0x0001
        /*0092*/ 	.short	0x0008
        /*0094*/ 	.byte	0x00, 0xf5, 0x21, 0x00


	//----- nvinfo : EIATTR_KPARAM_INFO
	.align		4
.L_25:
        /*0098*/ 	.byte	0x04, 0x17
        /*009a*/ 	.short	(.L_27 - .L_26)
.L_26:
        /*009c*/ 	.word	0x00000000
        /*00a0*/ 	.short	0x0000
        /*00a2*/ 	.short	0x0000
        /*00a4*/ 	.byte	0x00, 0xf5, 0x21, 0x00


	//----- nvinfo : EIATTR_SPARSE_MMA_MASK
	.align		4
.L_27:
        /*00a8*/ 	.byte	0x03, 0x50
        /*00aa*/ 	.short	0x0000


	//----- nvinfo : EIATTR_MAXREG_COUNT
	.align		4
        /*00ac*/ 	.byte	0x03, 0x1b
        /*00ae*/ 	.short	0x00ff


	//----- nvinfo : EIATTR_MERCURY_ISA_VERSION
	.align		4
        /*00b0*/ 	.byte	0x03, 0x5f
        /*00b2*/ 	.short	0x0101


	//----- nvinfo : EIATTR_VRC_CTA_INIT_COUNT
	.align		4
        /*00b4*/ 	.byte	0x02, 0x4a
	.zero		1
	.zero		1


	//----- nvinfo : EIATTR_EXIT_INSTR_OFFSETS
	.align		4
        /*00b8*/ 	.byte	0x04, 0x1c
        /*00ba*/ 	.short	(.L_29 - .L_28)


	//   ....[0]....
.L_28:
        /*00bc*/ 	.word	0x000000f0


	//   ....[1]....
        /*00c0*/ 	.word	0x00000960


	//----- nvinfo : EIATTR_CBANK_PARAM_SIZE
	.align		4
.L_29:
        /*00c4*/ 	.byte	0x03, 0x19
        /*00c6*/ 	.short	0x0040


	//----- nvinfo : EIATTR_PARAM_CBANK
	.align		4
        /*00c8*/ 	.byte	0x04, 0x0a
        /*00ca*/ 	.short	(.L_31 - .L_30)
	.align		4
.L_30:
        /*00cc*/ 	.word	index@(.nv.constant0._Z16kernel_invertDVFPfS_S_yyyiiii)
        /*00d0*/ 	.short	0x0380
        /*00d2*/ 	.short	0x0040


	//----- nvinfo : EIATTR_SW_WAR
	.align		4
.L_31:
        /*00d4*/ 	.byte	0x04, 0x36
        /*00d6*/ 	.short	(.L_33 - .L_32)
.L_32:
        /*00d8*/ 	.word	0x00000008
.L_33:


//--------------------- .nv.callgraph             --------------------------
	.section	.nv.callgraph,"",@"SHT_CUDA_CALLGRAPH"
	.align	4
	.sectionentsize	8
	.align		4
        /*0000*/ 	.word	0x00000000
	.align		4
        /*0004*/ 	.word	0xffffffff
	.align		4
        /*0008*/ 	.word	0x00000000
	.align		4
        /*000c*/ 	.word	0xfffffffe
	.align		4
        /*0010*/ 	.word	0x00000000
	.align		4
        /*0014*/ 	.word	0xfffffffd
	.align		4
        /*0018*/ 	.word	0x00000000
	.align		4
        /*001c*/ 	.word	0xfffffffc


//--------------------- .text._Z16kernel_invertDVFPfS_S_yyyiiii --------------------------
	.section	.text._Z16kernel_invertDVFPfS_S_yyyiiii,"ax",@progbits
	.align	128
        .global         _Z16kernel_invertDVFPfS_S_yyyiiii
        .type           _Z16kernel_invertDVFPfS_S_yyyiiii,@function
        .size           _Z16kernel_invertDVFPfS_S_yyyiiii,(.L_x_5 - _Z16kernel_invertDVFPfS_S_yyyiiii)
        .other          _Z16kernel_invertDVFPfS_S_yyyiiii,@"STO_CUDA_ENTRY STV_DEFAULT"
_Z16kernel_invertDVFPfS_S_yyyiiii:
.text._Z16kernel_invertDVFPfS_S_yyyiiii:
[----:B------:R-:W-:Y:S01]  /*0000*/  LDC R1, c[0x0][0x37c] ;  /* 0x0000df00ff017b82 */ /* 0x000fe20000000800 */
[----:B------:R-:W0:Y:S01]  /*0010*/  S2R R7, SR_CTAID.Y ;  /* 0x0000000000077919 */ /* 0x000e220000002600 */
[----:B------:R-:W1:Y:S01]  /*0020*/  LDCU.64 UR14, c[0x0][0x3b0] ;  /* 0x00007600ff0e77ac */ /* 0x000e620008000a00 */
[----:B------:R-:W0:Y:S01]  /*0030*/  S2R R2, SR_TID.Y ;  /* 0x0000000000027919 */ /* 0x000e220000002200 */
[----:B------:R-:W2:Y:S01]  /*0040*/  LDCU UR4, c[0x0][0x3b8] ;  /* 0x00007700ff0477ac */ /* 0x000ea20008000800 */
[----:B------:R-:W3:Y:S01]  /*0050*/  S2R R15, SR_CTAID.X ;  /* 0x00000000000f7919 */ /* 0x000ee20000002500 */
[----:B------:R-:W3:Y:S01]  /*0060*/  S2R R0, SR_TID.X ;  /* 0x0000000000007919 */ /* 0x000ee20000002100 */
[----:B------:R-:W4:Y:S01]  /*0070*/  S2R R3, SR_CTAID.Z ;  /* 0x0000000000037919 */ /* 0x000f220000002700 */
[----:B------:R-:W4:Y:S01]  /*0080*/  S2R R4, SR_TID.Z ;  /* 0x0000000000047919 */ /* 0x000f220000002300 */
[----:B0-----:R-:W-:-:S04]  /*0090*/  LEA R7, R7, R2, 0x4 ;  /* 0x0000000207077211 */ /* 0x001fc800078e20ff */
[----:B-1----:R-:W-:Y:S02]  /*00a0*/  ISETP.GE.AND P0, PT, R7, UR15, PT ;  /* 0x0000000f07007c0c */ /* 0x002fe4000bf06270 */
[----:B---3--:R-:W-:-:S04]  /*00b0*/  LEA R15, R15, R0, 0x4 ;  /* 0x000000000f0f7211 */ /* 0x008fc800078e20ff */
[----:B------:R-:W-:Y:S02]  /*00c0*/  ISETP.GE.OR P0, PT, R15, UR14, P0 ;  /* 0x0000000e0f007c0c */ /* 0x000fe40008706670 */
[----:B----4-:R-:W-:-:S04]  /*00d0*/  LEA R2, R3, R4, 0x2 ;  /* 0x0000000403027211 */ /* 0x010fc800078e10ff */
[----:B--2---:R-:W-:-:S13]  /*00e0*/  ISETP.GE.OR P0, PT, R2, UR4, P0 ;  /* 0x0000000402007c0c */ /* 0x004fda0008706670 */
[----:B------:R-:W-:Y:S05]  /*00f0*/  @P0 EXIT ;  /* 0x000000000000094d */ /* 0x000fea0003800000 */
[----:B------:R-:W0:Y:S01]  /*0100*/  LDCU UR4, c[0x0][0x3bc] ;  /* 0x00007780ff0477ac */ /* 0x000e220008000800 */
[----:B------:R-:W-:Y:S02]  /*0110*/  HFMA2 R18, -RZ, RZ, 0, 0 ;  /* 0x00000000ff127431 */ /* 0x000fe400000001ff */
[----:B------:R-:W-:Y:S01]  /*0120*/  IMAD R0, R2, UR15, R7 ;  /* 0x0000000f02007c24 */ /* 0x000fe2000f8e0207 */
[----:B------:R-:W-:Y:S01]  /*0130*/  CS2R R16, SRZ ;  /* 0x0000000000107805 */ /* 0x000fe2000001ff00 */
[----:B------:R-:W1:Y:S01]  /*0140*/  LDCU.64 UR12, c[0x0][0x358] ;  /* 0x00006b00ff0c77ac */ /* 0x000e620008000a00 */
[----:B0-----:R-:W-:-:S09]  /*0150*/  UISETP.GE.AND UP0, UPT, UR4, 0x1, UPT ;  /* 0x000000010400788c */ /* 0x001fd2000bf06270 */
[----:B-1----:R-:W-:Y:S05]  /*0160*/  BRA.U !UP0, `(.L_x_0) ;  /* 0x0000000508d47547 */ /* 0x002fea000b800000 */
[----:B------:R-:W-:Y:S01]  /*0170*/  UISETP.GE.U32.AND UP1, UPT, UR4, 0x4, UPT ;  /* 0x000000040400788c */ /* 0x000fe2000bf26070 */
[----:B------:R-:W-:Y:S01]  /*0180*/  I2FP.F32.U32 R11, R2 ;  /* 0x00000002000b7245 */ /* 0x000fe20000201000 */
[----:B------:R-:W-:Y:S01]  /*0190*/  ULOP3.LUT UR10, UR4, 0x3, URZ, 0xc0, !UPT ;  /* 0x00000003040a7892 */ /* 0x000fe2000f8ec0ff */
[----:B------:R-:W-:Y:S02]  /*01a0*/  I2FP.F32.U32 R7, R7 ;  /* 0x0000000700077245 */ /* 0x000fe40000201000 */
[----:B------:R-:W-:Y:S02]  /*01b0*/  CS2R R16, SRZ ;  /* 0x0000000000107805 */ /* 0x000fe4000001ff00 */
[----:B------:R-:W-:Y:S01]  /*01c0*/  I2FP.F32.S32 R2, R15 ;  /* 0x0000000f00027245 */ /* 0x000fe20000201400 */
[----:B------:R-:W-:Y:S01]  /*01d0*/  UISETP.NE.AND UP0, UPT, UR10, URZ, UPT ;  /* 0x000000ff0a00728c */ /* 0x000fe2000bf05270 */
[----:B------:R-:W-:Y:S01]  /*01e0*/  MOV R18, RZ ;  /* 0x000000ff00127202 */ /* 0x000fe20000000f00 */
[----:B------:R-:W-:Y:S09]  /*01f0*/  BRA.U !UP1, `(.L_x_1) ;  /* 0x0000000509387547 */ /* 0x000ff2000b800000 */
[----:B------:R-:W-:Y:S01]  /*0200*/  ULOP3.LUT UR4, UR4, 0x7ffffffc, URZ, 0xc0, !UPT ;  /* 0x7ffffffc04047892 */ /* 0x000fe2000f8ec0ff */
[----:B------:R-:W-:-:S03]  /*0210*/  MOV R18, RZ ;  /* 0x000000ff00127202 */ /* 0x000fc60000000f00 */
[----:B------:R-:W-:-:S12]  /*0220*/  UIADD3 UR11, UPT, UPT, -UR4, URZ, URZ ;  /* 0x000000ff040b7290 */ /* 0x000fd8000fffe1ff */
.L_x_2:
[----:B------:R-:W0:Y:S01]  /*0230*/  LDCU UR4, c[0x0][0x398] ;  /* 0x00007300ff0477ac */ /* 0x000e220008000800 */
[----:B------:R-:W-:Y:S01]  /*0240*/  FADD R4, R2, R17 ;  /* 0x0000001102047221 */ /* 0x000fe20000000000 */
[----:B------:R-:W-:Y:S01]  /*0250*/  FADD R5, R7, R16 ;  /* 0x0000001007057221 */ /* 0x000fe20000000000 */
[----:B------:R-:W-:Y:S01]  /*0260*/  FADD R6, R11, R18 ;  /* 0x000000120b067221 */ /* 0x000fe20000000000 */
[----:B------:R-:W-:Y:S02]  /*0270*/  HFMA2 R3, -RZ, RZ, -3, 0 ;  /* 0xc2000000ff037431 */ /* 0x000fe400000001ff */
[----:B------:R-:W-:Y:S01]  /*0280*/  FADD R4, R4, 0.5 ;  /* 0x3f00000004047421 */ /* 0x000fe20000000000 */
[----:B------:R-:W-:Y:S01]  /*0290*/  FADD R5, R5, 0.5 ;  /* 0x3f00000005057421 */ /* 0x000fe20000000000 */
[----:B------:R-:W-:Y:S01]  /*02a0*/  FADD R6, R6, 0.5 ;  /* 0x3f00000006067421 */ /* 0x000fe20000000000 */
[----:B------:R-:W-:-:S03]  /*02b0*/  UMOV UR5, URZ ;  /* 0x000000ff00057c82 */ /* 0x000fc60008000000 */
[----:B0-----:R-:W5:Y:S01]  /*02c0*/  TEX.LL RZ, R9, R4, R3, UR4, 3D, 0x1 ;  /* 0x48ff040304097f60 */ /* 0x001f6200089e01ff */
[----:B------:R-:W0:Y:S01]  /*02d0*/  LDCU UR6, c[0x0][0x3a0] ;  /* 0x00007400ff0677ac */ /* 0x000e220008000800 */
[----:B------:R-:W-:Y:S01]  /*02e0*/  MOV R10, R6 ;  /* 0x00000006000a7202 */ /* 0x000fe20000000f00 */
[----:B------:R-:W-:Y:S01]  /*02f0*/  UMOV UR7, URZ ;  /* 0x000000ff00077c82 */ /* 0x000fe20008000000 */
[----:B-----5:R-:W-:Y:S01]  /*0300*/  FADD R8, R2, -R9 ;  /* 0x8000000902087221 */ /* 0x020fe20000000000 */
[----:B------:R-:W-:-:S03]  /*0310*/  MOV R9, R5 ;  /* 0x0000000500097202 */ /* 0x000fc60000000f00 */
[----:B------:R-:W-:-:S04]  /*0320*/  FADD R8, R8, 0.5 ;  /* 0x3f00000008087421 */ /* 0x000fc80000000000 */
[----:B0-----:R-:W5:Y:S01]  /*0330*/  TEX.LL RZ, R10, R8, R3, UR6, 3D, 0x1 ;  /* 0x48ff0603080a7f60 */ /* 0x001f6200089e01ff */
[----:B------:R-:W0:Y:S01]  /*0340*/  LDCU UR8, c[0x0][0x3a8] ;  /* 0x00007500ff0877ac */ /* 0x000e220008000800 */
[----:B------:R-:W-:Y:S02]  /*0350*/  MOV R14, R6 ;  /* 0x00000006000e7202 */ /* 0x000fe40000000f00 */
[----:B------:R-:W-:Y:S01]  /*0360*/  MOV R12, R8 ;  /* 0x00000008000c7202 */ /* 0x000fe20000000f00 */
[----:B------:R-:W-:Y:S01]  /*0370*/  UMOV UR9, URZ ;  /* 0x000000ff00097c82 */ /* 0x000fe20008000000 */
[----:B-----5:R-:W-:-:S04]  /*0380*/  FADD R13, R7, -R10 ;  /* 0x8000000a070d7221 */ /* 0x020fc80000000000 */
[----:B------:R-:W-:-:S04]  /*0390*/  FADD R13, R13, 0.5 ;  /* 0x3f0000000d0d7421 */ /* 0x000fc80000000000 */
[----:B0-----:R-:W5:Y:S01]  /*03a0*/  TEX.LL RZ, R14, R12, R3, UR8, 3D, 0x1 ;  /* 0x48ff08030c0e7f60 */ /* 0x001f6200089e01ff */
[----:B------:R-:W-:Y:S02]  /*03b0*/  MOV R5, R13 ;  /* 0x0000000d00057202 */ /* 0x000fe40000000f00 */
[----:B------:R-:W-:Y:S01]  /*03c0*/  MOV R4, R8 ;  /* 0x0000000800047202 */ /* 0x000fe20000000f00 */
[----:B-----5:R-:W-:-:S04]  /*03d0*/  FADD R6, R11, -R14 ;  /* 0x8000000e0b067221 */ /* 0x020fc80000000000 */
[----:B------:R-:W-:-:S04]  /*03e0*/  FADD R6, R6, 0.5 ;  /* 0x3f00000006067421 */ /* 0x000fc80000000000 */
[----:B------:R-:W5:Y:S01]  /*03f0*/  TEX.LL RZ, R5, R4, R3, UR4, 3D, 0x1 ;  /* 0x48ff040304057f60 */ /* 0x000f6200089e01ff */
        /* <DEDUP_REMOVED lines=40> */
[----:B------:R-:W-:Y:S01]  /*0680*/  UIADD3 UR11, UPT, UPT, UR11, 0x4, URZ ;  /* 0x000000040b0b7890 */ /* 0x000fe2000fffe0ff */
[----:B------:R-:W-:Y:S01]  /*0690*/  FADD R17, -R17, -RZ ;  /* 0x800000ff11117221 */ /* 0x000fe20000000100 */
[----:B------:R-:W-:Y:S02]  /*06a0*/  FADD R16, -R16, -RZ ;  /* 0x800000ff10107221 */ /* 0x000fe40000000100 */
[----:B------:R-:W-:Y:S01]  /*06b0*/  UISETP.NE.AND UP1, UPT, UR11, URZ, UPT ;  /* 0x000000ff0b00728c */ /* 0x000fe2000bf25270 */
[----:B-----5:R-:W-:-:S08]  /*06c0*/  FADD R18, -R12, -RZ ;  /* 0x800000ff0c127221 */ /* 0x020fd00000000100 */
[----:B------:R-:W-:Y:S05]  /*06d0*/  BRA.U UP1, `(.L_x_2) ;  /* 0xfffffff901d47547 */ /* 0x000fea000b83ffff */
.L_x_1:
[----:B------:R-:W-:Y:S05]  /*06e0*/  BRA.U !UP0, `(.L_x_0) ;  /* 0x0000000108747547 */ /* 0x000fea000b800000 */
[----:B------:R-:W-:-:S12]  /*06f0*/  UIADD3 UR10, UPT, UPT, -UR10, URZ, URZ ;  /* 0x000000ff0a0a7290 */ /* 0x000fd8000fffe1ff */
.L_x_3:
        /* <DEDUP_REMOVED lines=9> */
[----:B0-----:R0:W5:Y:S01]  /*0790*/  TEX.LL RZ, R17, R4, R3, UR4, 3D, 0x1 ;  /* 0x48ff040304117f60 */ /* 0x00116200089e01ff */
[----:B------:R-:W-:Y:S02]  /*07a0*/  MOV R9, R5 ;  /* 0x0000000500097202 */ /* 0x000fe40000000f00 */
[----:B------:R-:W-:Y:S01]  /*07b0*/  MOV R10, R6 ;  /* 0x00000006000a7202 */ /* 0x000fe20000000f00 */
[----:B0-----:R-:W0:Y:S01]  /*07c0*/  LDCU UR4, c[0x0][0x3a0] ;  /* 0x00007400ff0477ac */ /* 0x001e220008000800 */
[----:B-----5:R-:W-:-:S04]  /*07d0*/  FADD R8, R2, -R17 ;  /* 0x8000001102087221 */ /* 0x020fc80000000000 */
[----:B------:R-:W-:-:S04]  /*07e0*/  FADD R8, R8, 0.5 ;  /* 0x3f00000008087421 */ /* 0x000fc80000000000 */
[----:B0-----:R0:W5:Y:S01]  /*07f0*/  TEX.LL RZ, R16, R8, R3, UR4, 3D, 0x1 ;  /* 0x48ff040308107f60 */ /* 0x00116200089e01ff */
[----:B------:R-:W-:Y:S02]  /*0800*/  MOV R12, R8 ;  /* 0x00000008000c7202 */ /* 0x000fe40000000f00 */
[----:B------:R-:W-:Y:S01]  /*0810*/  MOV R14, R6 ;  /* 0x00000006000e7202 */ /* 0x000fe20000000f00 */
[----:B0-----:R-:W0:Y:S01]  /*0820*/  LDCU UR4, c[0x0][0x3a8] ;  /* 0x00007500ff0477ac */ /* 0x001e220008000800 */
[----:B-----5:R-:W-:-:S04]  /*0830*/  FADD R13, R7, -R16 ;  /* 0x80000010070d7221 */ /* 0x020fc80000000000 */
[----:B------:R-:W-:-:S04]  /*0840*/  FADD R13, R13, 0.5 ;  /* 0x3f0000000d0d7421 */ /* 0x000fc80000000000 */
[----:B0-----:R-:W5:Y:S01]  /*0850*/  TEX.LL RZ, R12, R12, R3, UR4, 3D, 0x1 ;  /* 0x48ff04030c0c7f60 */ /* 0x001f6200089e01ff */
[----:B------:R-:W-:Y:S01]  /*0860*/  UIADD3 UR10, UPT, UPT, UR10, 0x1, URZ ;  /* 0x000000010a0a7890 */ /* 0x000fe2000fffe0ff */
[----:B------:R-:W-:Y:S01]  /*0870*/  FADD R17, -R17, -RZ ;  /* 0x800000ff11117221 */ /* 0x000fe20000000100 */
[----:B------:R-:W-:Y:S02]  /*0880*/  FADD R16, -R16, -RZ ;  /* 0x800000ff10107221 */ /* 0x000fe40000000100 */
[----:B------:R-:W-:Y:S01]  /*0890*/  UISETP.NE.AND UP0, UPT, UR10, URZ, UPT ;  /* 0x000000ff0a00728c */ /* 0x000fe2000bf05270 */
[----:B-----5:R-:W-:-:S08]  /*08a0*/  FADD R18, -R12, -RZ ;  /* 0x800000ff0c127221 */ /* 0x020fd00000000100 */
[----:B------:R-:W-:Y:S05]  /*08b0*/  BRA.U UP0, `(.L_x_3) ;  /* 0xfffffffd00907547 */ /* 0x000fea000b83ffff */
.L_x_0:
[----:B------:R-:W0:Y:S01]  /*08c0*/  LDC.64 R2, c[0x0][0x380] ;  /* 0x0000e000ff027b82 */ /* 0x000e220000000a00 */
[----:B------:R-:W-:-:S07]  /*08d0*/  IMAD R15, R0, UR14, R15 ;  /* 0x0000000e000f7c24 */ /* 0x000fce000f8e020f */
[----:B------:R-:W1:Y:S08]  /*08e0*/  LDC.64 R4, c[0x0][0x388] ;  /* 0x0000e200ff047b82 */ /* 0x000e700000000a00 */
[----:B------:R-:W2:Y:S01]  /*08f0*/  LDC.64 R6, c[0x0][0x390] ;  /* 0x0000e400ff067b82 */ /* 0x000ea20000000a00 */
[----:B0-----:R-:W-:-:S05]  /*0900*/  IMAD.WIDE R2, R15, 0x4, R2 ;  /* 0x000000040f027825 */ /* 0x001fca00078e0202 */
[----:B------:R-:W-:Y:S01]  /*0910*/  STG.E desc[UR12][R2.64], R17 ;  /* 0x0000001102007986 */ /* 0x000fe2000c10190c */
[----:B-1----:R-:W-:-:S05]  /*0920*/  IMAD.WIDE R4, R15, 0x4, R4 ;  /* 0x000000040f047825 */ /* 0x002fca00078e0204 */
[----:B------:R-:W-:Y:S01]  /*0930*/  STG.E desc[UR12][R4.64], R16 ;  /* 0x0000001004007986 */ /* 0x000fe2000c10190c */
[----:B--2---:R-:W-:-:S05]  /*0940*/  IMAD.WIDE R6, R15, 0x4, R6 ;  /* 0x000000040f067825 */ /* 0x004fca00078e0206 */
[----:B------:R-:W-:Y:S01]  /*0950*/  STG.E desc[UR12][R6.64], R18 ;  /* 0x0000001206007986 */ /* 0x000fe2000c10190c */
[----:B------:R-:W-:Y:S05]  /*0960*/  EXIT ;  /* 0x000000000000794d */ /* 0x000fea0003800000 */
.L_x_4:
[----:B------:R-:W-:-:S00]  /*0970*/  BRA `(.L_x_4) ;  /* 0xfffffffc00fc7947 */ /* 0x000fc0000383ffff */
[----:B------:R-:W-:-:S00]  /*0980*/  NOP ;  /* 0x0000000000007918 */ /* 0x000fc00000000000 */
[----:B------:R-:W-:-:S00]  /*0990*/  NOP ;  /* 0x0000000000007918 */ /* 0x000fc00000000000 */
[----:B------:R-:W-:-:S00]  /*09a0*/  NOP ;  /* 0x0000000000007918 */ /* 0x000fc00000000000 */
[----:B------:R-:W-:-:S00]  /*09b0*/  NOP ;  /* 0x0000000000007918 */ /* 0x000fc00000000000 */
[----:B------:R-:W-:-:S00]  /*09c0*/  NOP ;  /* 0x0000000000007918 */ /* 0x000fc00000000000 */
[----:B------:R-:W-:-:S00]  /*09d0*/  NOP ;  /* 0x0000000000007918 */ /* 0x000fc00000000000 */
[----:B------:R-:W-:-:S00]  /*09e0*/  NOP ;  /* 0x0000000000007918 */ /* 0x000fc00000000000 */
[----:B------:R-:W-:-:S00]  /*09f0*/  NOP ;  /* 0x0000000000007918 */ /* 0x000fc00000000000 */
.L_x_5:


//--------------------- .nv.shared.reserved.0     --------------------------
	.section	.nv.shared.reserved.0,"aw",@nobits
	.weak		__nv_reservedSMEM_offset_0_alias
	.size		__nv_reservedSMEM_offset_0_alias, 0, 64
	.other		__nv_reservedSMEM_offset_0_alias,@"STO_CUDA_RESERVED_SHARED STV_DEFAULT"
__nv_reservedSMEM_offset_0_alias:
	.zero		0
	.zero		64


//--------------------- .nv.constant0._Z16kernel_invertDVFPfS_S_yyyiiii --------------------------
	.section	.nv.constant0._Z16kernel_invertDVFPfS_S_yyyiiii,"a",@progbits
	.sectionflags	@""
	.align	4
.nv.constant0._Z16kernel_invertDVFPfS_S_yyyiiii:
	.zero		960


//--------------------- SYMBOLS --------------------------

	.type		.nv.reservedSmem.offset0,@object
	.size		.nv.reservedSmem.offset0,0x4
